//
// Generated by NVIDIA NVVM Compiler
//
// Compiler Build ID: CL-36424714
// Cuda compilation tools, release 13.0, V13.0.88
// Based on NVVM 20.0.0
//

.version 9.0
.target sm_100
.address_size 64

	// .globl	abs_forward

.visible .entry abs_forward(
	.param .align 1 .b8 abs_forward_param_0[1],
	.param .u64 abs_forward_param_1,
	.param .u64 .ptr .align 1 abs_forward_param_2,
	.param .u64 .ptr .align 1 abs_forward_param_3
)
{
	.reg .pred 	%p<2>;
	.reg .b32 	%r<5>;
	.reg .b32 	%f<3>;
	.reg .b64 	%rd<10>;

	ld.param.u64 	%rd4, [abs_forward_param_1];
	ld.param.u64 	%rd2, [abs_forward_param_2];
	ld.param.u64 	%rd3, [abs_forward_param_3];
	mov.u32 	%r1, %ctaid.x;
	mov.u32 	%r2, %ntid.x;
	mov.u32 	%r3, %tid.x;
	mad.lo.s32 	%r4, %r1, %r2, %r3;
	cvt.u64.u32 	%rd1, %r4;
	setp.le.u64 	%p1, %rd4, %rd1;
	@%p1 bra 	$L__BB0_2;
	cvta.to.global.u64 	%rd5, %rd2;
	cvta.to.global.u64 	%rd6, %rd3;
	shl.b64 	%rd7, %rd1, 2;
	add.s64 	%rd8, %rd5, %rd7;
	ld.global.f32 	%f1, [%rd8];
	abs.f32 	%f2, %f1;
	add.s64 	%rd9, %rd6, %rd7;
	st.global.f32 	[%rd9], %f2;
$L__BB0_2:
	ret;

}
	// .globl	abs_backward
.visible .entry abs_backward(
	.param .align 1 .b8 abs_backward_param_0[1],
	.param .u64 abs_backward_param_1,
	.param .u64 .ptr .align 1 abs_backward_param_2,
	.param .u64 .ptr .align 1 abs_backward_param_3,
	.param .u64 .ptr .align 1 abs_backward_param_4
)
{
	.reg .pred 	%p<3>;
	.reg .b32 	%r<5>;
	.reg .b32 	%f<8>;
	.reg .b64 	%rd<13>;

	ld.param.u64 	%rd5, [abs_backward_param_1];
	ld.param.u64 	%rd2, [abs_backward_param_2];
	ld.param.u64 	%rd3, [abs_backward_param_3];
	ld.param.u64 	%rd4, [abs_backward_param_4];
	mov.u32 	%r1, %ctaid.x;
	mov.u32 	%r2, %ntid.x;
	mov.u32 	%r3, %tid.x;
	mad.lo.s32 	%r4, %r1, %r2, %r3;
	cvt.u64.u32 	%rd1, %r4;
	setp.le.u64 	%p1, %rd5, %rd1;
	@%p1 bra 	$L__BB1_2;
	cvta.to.global.u64 	%rd6, %rd4;
	cvta.to.global.u64 	%rd7, %rd3;
	cvta.to.global.u64 	%rd8, %rd2;
	shl.b64 	%rd9, %rd1, 2;
	add.s64 	%rd10, %rd8, %rd9;
	ld.global.f32 	%f1, [%rd10];
	setp.eq.f32 	%p2, %f1, 0f00000000;
	mov.f32 	%f2, 0f3F800000;
	copysign.f32 	%f3, %f1, %f2;
	selp.f32 	%f4, 0f00000000, %f3, %p2;
	add.s64 	%rd11, %rd6, %rd9;
	ld.global.f32 	%f5, [%rd11];
	add.s64 	%rd12, %rd7, %rd9;
	ld.global.f32 	%f6, [%rd12];
	fma.rn.f32 	%f7, %f4, %f5, %f6;
	st.global.f32 	[%rd12], %f7;
$L__BB1_2:
	ret;

}


// ===== COMPILED SASS (sm_100) =====

	.target	sm_100

	.elftype	@"ET_EXEC"


//--------------------- .note.nv.tkinfo           --------------------------
	.section	.note.nv.tkinfo,"",@"SHT_NOTE"
	.sectionflags	@"SHF_NOTE_NV_TKINFO"
	.tkinfo
        /*0018*/ 	.word	0x00000002
        /*0030*/ 	.string	""
        /*0030*/ 	.string	"ptxas"
        /*0030*/ 	.string	"Cuda compilation tools, release 13.0, V13.0.88"
        /*0030*/ 	.string	"Build cuda_13.0.r13.0/compiler.36424714_0"
        /*0030*/ 	.string	"-arch sm_100 -m 64 "



//--------------------- .note.nv.cuinfo           --------------------------
	.section	.note.nv.cuinfo,"",@"SHT_NOTE"
	.sectionflags	@"SHF_NOTE_NV_CUINFO"
        /*0018*/ 	.short	0x0002
        /*001a*/ 	.short	0x0064
        /*001c*/ 	.short	0x0082
	.zero		2


//--------------------- .nv.info                  --------------------------
	.section	.nv.info,"",@"SHT_CUDA_INFO"
	.align	4


	//----- nvinfo : EIATTR_REGCOUNT
	.align		4
        /*0000*/ 	.byte	0x04, 0x2f
        /*0002*/ 	.short	(.L_1 - .L_0)
	.align		4
.L_0:
        /*0004*/ 	.word	index@(abs_forward)
        /*0008*/ 	.word	0x0000000a


	//----- nvinfo : EIATTR_FRAME_SIZE
	.align		4
.L_1:
        /*000c*/ 	.byte	0x04, 0x11
        /*000e*/ 	.short	(.L_3 - .L_2)
	.align		4
.L_2:
        /*0010*/ 	.word	index@(abs_forward)
        /*0014*/ 	.word	0x00000000


	//----- nvinfo : EIATTR_REGCOUNT
	.align		4
.L_3:
        /*0018*/ 	.byte	0x04, 0x2f
        /*001a*/ 	.short	(.L_5 - .L_4)
	.align		4
.L_4:
        /*001c*/ 	.word	index@(abs_backward)
        /*0020*/ 	.word	0x0000000e


	//----- nvinfo : EIATTR_FRAME_SIZE
	.align		4
.L_5:
        /*0024*/ 	.byte	0x04, 0x11
        /*0026*/ 	.short	(.L_7 - .L_6)
	.align		4
.L_6:
        /*0028*/ 	.word	index@(abs_backward)
        /*002c*/ 	.word	0x00000000


	//----- nvinfo : EIATTR_MIN_STACK_SIZE
	.align		4
.L_7:
        /*0030*/ 	.byte	0x04, 0x12
        /*0032*/ 	.short	(.L_9 - .L_8)
	.align		4
.L_8:
        /*0034*/ 	.word	index@(abs_backward)
        /*0038*/ 	.word	0x00000000


	//----- nvinfo : EIATTR_MIN_STACK_SIZE
	.align		4
.L_9:
        /*003c*/ 	.byte	0x04, 0x12
        /*003e*/ 	.short	(.L_11 - .L_10)
	.align		4
.L_10:
        /*0040*/ 	.word	index@(abs_forward)
        /*0044*/ 	.word	0x00000000
.L_11:


//--------------------- .nv.compat                --------------------------
	.section	.nv.compat,"",@"SHT_CUDA_COMPAT_INFO"
	.align	4
        /*0000*/ 	.byte	0x02, 0x09, 0x00, 0x00, 0x02, 0x02, 0x01, 0x00, 0x02, 0x05, 0x05, 0x00, 0x03, 0x07, 0x01, 0x01
        /*0010*/ 	.byte	0x02, 0x03, 0x00, 0x00, 0x02, 0x06, 0x01, 0x00, 0x04, 0x0b, 0x08, 0x00, 0x09, 0x00, 0x00, 0x00
        /*0020*/ 	.byte	0x00, 0x00, 0x00, 0x00


//--------------------- .nv.info.abs_backward     --------------------------
	.section	.nv.info.abs_backward,"",@"SHT_CUDA_INFO"
	.sectionflags	@""
	.align	4


	//----- nvinfo : EIATTR_CUDA_API_VERSION
	.align		4
        /*0000*/ 	.byte	0x04, 0x37
        /*0002*/ 	.short	(.L_13 - .L_12)
.L_12:
        /*0004*/ 	.word	0x00000082


	//----- nvinfo : EIATTR_KPARAM_INFO
	.align		4
.L_13:
        /*0008*/ 	.byte	0x04, 0x17
        /*000a*/ 	.short	(.L_15 - .L_14)
.L_14:
        /*000c*/ 	.word	0x00000000
        /*0010*/ 	.short	0x0004
        /*0012*/ 	.short	0x0020
        /*0014*/ 	.byte	0x00, 0xf5, 0x21, 0x00


	//----- nvinfo : EIATTR_KPARAM_INFO
	.align		4
.L_15:
        /*0018*/ 	.byte	0x04, 0x17
        /*001a*/ 	.short	(.L_17 - .L_16)
.L_16:
        /*001c*/ 	.word	0x00000000
        /*0020*/ 	.short	0x0003
        /*0022*/ 	.short	0x0018
        /*0024*/ 	.byte	0x00, 0xf5, 0x21, 0x00


	//----- nvinfo : EIATTR_KPARAM_INFO
	.align		4
.L_17:
        /*0028*/ 	.byte	0x04, 0x17
        /*002a*/ 	.short	(.L_19 - .L_18)
.L_18:
        /*002c*/ 	.word	0x00000000
        /*0030*/ 	.short	0x0002
        /*0032*/ 	.short	0x0010
        /*0034*/ 	.byte	0x00, 0xf5, 0x21, 0x00


	//----- nvinfo : EIATTR_KPARAM_INFO
	.align		4
.L_19:
        /*0038*/ 	.byte	0x04, 0x17
        /*003a*/ 	.short	(.L_21 - .L_20)
.L_20:
        /*003c*/ 	.word	0x00000000
        /*0040*/ 	.short	0x0001
        /*0042*/ 	.short	0x0008
        /*0044*/ 	.byte	0x00, 0xf0, 0x21, 0x00


	//----- nvinfo : EIATTR_KPARAM_INFO
	.align		4
.L_21:
        /*0048*/ 	.byte	0x04, 0x17
        /*004a*/ 	.short	(.L_23 - .L_22)
.L_22:
        /*004c*/ 	.word	0x00000000
        /*0050*/ 	.short	0x0000
        /*0052*/ 	.short	0x0000
        /*0054*/ 	.byte	0x00, 0xf0, 0x05, 0x00


	//----- nvinfo : EIATTR_SPARSE_MMA_MASK
	.align		4
.L_23:
        /*0058*/ 	.byte	0x03, 0x50
        /*005a*/ 	.short	0x0000


	//----- nvinfo : EIATTR_MAXREG_COUNT
	.align		4
        /*005c*/ 	.byte	0x03, 0x1b
        /*005e*/ 	.short	0x00ff


	//----- nvinfo : EIATTR_MERCURY_ISA_VERSION
	.align		4
        /*0060*/ 	.byte	0x03, 0x5f
        /*0062*/ 	.short	0x0101


	//----- nvinfo : EIATTR_VRC_CTA_INIT_COUNT
	.align		4
        /*0064*/ 	.byte	0x02, 0x4a
	.zero		1
	.zero		1


	//----- nvinfo : EIATTR_EXIT_INSTR_OFFSETS
	.align		4
        /*0068*/ 	.byte	0x04, 0x1c
        /*006a*/ 	.short	(.L_25 - .L_24)


	//   ....[0]....
.L_24:
        /*006c*/ 	.word	0x00000080


	//   ....[1]....
        /*0070*/ 	.word	0x000001d0


	//----- nvinfo : EIATTR_CBANK_PARAM_SIZE
	.align		4
.L_25:
        /*0074*/ 	.byte	0x03, 0x19
        /*0076*/ 	.short	0x0028


	//----- nvinfo : EIATTR_PARAM_CBANK
	.align		4
        /*0078*/ 	.byte	0x04, 0x0a
        /*007a*/ 	.short	(.L_27 - .L_26)
	.align		4
.L_26:
        /*007c*/ 	.word	index@(.nv.constant0.abs_backward)
        /*0080*/ 	.short	0x0380
        /*0082*/ 	.short	0x0028


	//----- nvinfo : EIATTR_SW_WAR
	.align		4
.L_27:
        /*0084*/ 	.byte	0x04, 0x36
        /*0086*/ 	.short	(.L_29 - .L_28)
.L_28:
        /*0088*/ 	.word	0x00000008
.L_29:


//--------------------- .nv.info.abs_forward      --------------------------
	.section	.nv.info.abs_forward,"",@"SHT_CUDA_INFO"
	.sectionflags	@""
	.align	4


	//----- nvinfo : EIATTR_CUDA_API_VERSION
	.align		4
        /*0000*/ 	.byte	0x04, 0x37
        /*0002*/ 	.short	(.L_31 - .L_30)
.L_30:
        /*0004*/ 	.word	0x00000082


	//----- nvinfo : EIATTR_KPARAM_INFO
	.align		4
.L_31:
        /*0008*/ 	.byte	0x04, 0x17
        /*000a*/ 	.short	(.L_33 - .L_32)
.L_32:
        /*000c*/ 	.word	0x00000000
        /*0010*/ 	.short	0x0003
        /*0012*/ 	.short	0x0018
        /*0014*/ 	.byte	0x00, 0xf5, 0x21, 0x00


	//----- nvinfo : EIATTR_KPARAM_INFO
	.align		4
.L_33:
        /*0018*/ 	.byte	0x04, 0x17
        /*001a*/ 	.short	(.L_35 - .L_34)
.L_34:
        /*001c*/ 	.word	0x00000000
        /*0020*/ 	.short	0x0002
        /*0022*/ 	.short	0x0010
        /*0024*/ 	.byte	0x00, 0xf5, 0x21, 0x00


	//----- nvinfo : EIATTR_KPARAM_INFO
	.align		4
.L_35:
        /*0028*/ 	.byte	0x04, 0x17
        /*002a*/ 	.short	(.L_37 - .L_36)
.L_36:
        /*002c*/ 	.word	0x00000000
        /*0030*/ 	.short	0x0001
        /*0032*/ 	.short	0x0008
        /*0034*/ 	.byte	0x00, 0xf0, 0x21, 0x00


	//----- nvinfo : EIATTR_KPARAM_INFO
	.align		4
.L_37:
        /*0038*/ 	.byte	0x04, 0x17
        /*003a*/ 	.short	(.L_39 - .L_38)
.L_38:
        /*003c*/ 	.word	0x00000000
        /*0040*/ 	.short	0x0000
        /*0042*/ 	.short	0x0000
        /*0044*/ 	.byte	0x00, 0xf0, 0x05, 0x00


	//----- nvinfo : EIATTR_SPARSE_MMA_MASK
	.align		4
.L_39:
        /*0048*/ 	.byte	0x03, 0x50
        /*004a*/ 	.short	0x0000


	//----- nvinfo : EIATTR_MAXREG_COUNT
	.align		4
        /*004c*/ 	.byte	0x03, 0x1b
        /*004e*/ 	.short	0x00ff


	//----- nvinfo : EIATTR_MERCURY_ISA_VERSION
	.align		4
        /*0050*/ 	.byte	0x03, 0x5f
        /*0052*/ 	.short	0x0101


	//----- nvinfo : EIATTR_VRC_CTA_INIT_COUNT
	.align		4
        /*0054*/ 	.byte	0x02, 0x4a
	.zero		1
	.zero		1


	//----- nvinfo : EIATTR_EXIT_INSTR_OFFSETS
	.align		4
        /*0058*/ 	.byte	0x04, 0x1c
        /*005a*/ 	.short	(.L_41 - .L_40)


	//   ....[0]....
.L_40:
        /*005c*/ 	.word	0x00000080


	//   ....[1]....
        /*0060*/ 	.word	0x00000140


	//----- nvinfo : EIATTR_CBANK_PARAM_SIZE
	.align		4
.L_41:
        /*0064*/ 	.byte	0x03, 0x19
        /*0066*/ 	.short	0x0020


	//----- nvinfo : EIATTR_PARAM_CBANK
	.align		4
        /*0068*/ 	.byte	0x04, 0x0a
        /*006a*/ 	.short	(.L_43 - .L_42)
	.align		4
.L_42:
        /*006c*/ 	.word	index@(.nv.constant0.abs_forward)
        /*0070*/ 	.short	0x0380
        /*0072*/ 	.short	0x0020


	//----- nvinfo : EIATTR_SW_WAR
	.align		4
.L_43:
        /*0074*/ 	.byte	0x04, 0x36
        /*0076*/ 	.short	(.L_45 - .L_44)
.L_44:
        /*0078*/ 	.word	0x00000008
.L_45:


//--------------------- .nv.callgraph             --------------------------
	.section	.nv.callgraph,"",@"SHT_CUDA_CALLGRAPH"
	.align	4
	.sectionentsize	8
	.align		4
        /*0000*/ 	.word	0x00000000
	.align		4
        /*0004*/ 	.word	0xffffffff
	.align		4
        /*0008*/ 	.word	0x00000000
	.align		4
        /*000c*/ 	.word	0xfffffffe
	.align		4
        /*0010*/ 	.word	0x00000000
	.align		4
        /*0014*/ 	.word	0xfffffffd
	.align		4
        /*0018*/ 	.word	0x00000000
	.align		4
        /*001c*/ 	.word	0xfffffffc


//--------------------- .text.abs_backward        --------------------------
	.section	.text.abs_backward,"ax",@progbits
	.align	128
        .global         abs_backward
        .type           abs_backward,@function
        .size           abs_backward,(.L_x_2 - abs_backward)
        .other          abs_backward,@"STO_CUDA_ENTRY STV_DEFAULT"
abs_backward:
.text.abs_backward:
[----:B------:R-:W-:Y:S01]  /*0000*/  LDC R1, c[0x0][0x37c] ;  /* 0x0000df00ff017b82 */ /* 0x000fe20000000800 */
[----:B------:R-:W0:Y:S07]  /*0010*/  S2R R3, SR_TID.X ;  /* 0x0000000000037919 */ /* 0x000e2e0000002100 */
[----:B------:R-:W0:Y:S01]  /*0020*/  S2UR UR4, SR_CTAID.X ;  /* 0x00000000000479c3 */ /* 0x000e220000002500 */
[----:B------:R-:W1:Y:S07]  /*0030*/  LDCU.64 UR6, c[0x0][0x388] ;  /* 0x00007100ff0677ac */ /* 0x000e6e0008000a00 */
[----:B------:R-:W0:Y:S02]  /*0040*/  LDC R0, c[0x0][0x360] ;  /* 0x0000d800ff007b82 */ /* 0x000e240000000800 */
[----:B0-----:R-:W-:-:S05]  /*0050*/  IMAD R0, R0, UR4, R3 ;  /* 0x0000000400007c24 */ /* 0x001fca000f8e0203 */
[----:B-1----:R-:W-:-:S04]  /*0060*/  ISETP.GE.U32.AND P0, PT, R0, UR6, PT ;  /* 0x0000000600007c0c */ /* 0x002fc8000bf06070 */
[----:B------:R-:W-:-:S13]  /*0070*/  ISETP.GE.U32.AND.EX P0, PT, RZ, UR7, PT, P0 ;  /* 0x00000007ff007c0c */ /* 0x000fda000bf06100 */
[----:B------:R-:W-:Y:S05]  /*0080*/  @P0 EXIT ;  /* 0x000000000000094d */ /* 0x000fea0003800000 */
[----:B------:R-:W0:Y:S01]  /*0090*/  LDCU.128 UR8, c[0x0][0x390] ;  /* 0x00007200ff0877ac */ /* 0x000e220008000c00 */
[----:B------:R-:W-:Y:S01]  /*00a0*/  IMAD.SHL.U32 R6, R0, 0x4, RZ ;  /* 0x0000000400067824 */ /* 0x000fe200078e00ff */
[----:B------:R-:W-:Y:S01]  /*00b0*/  SHF.R.U32.HI R0, RZ, 0x1e, R0 ;  /* 0x0000001eff007819 */ /* 0x000fe20000011600 */
[----:B------:R-:W1:Y:S01]  /*00c0*/  LDCU.64 UR6, c[0x0][0x3a0] ;  /* 0x00007400ff0677ac */ /* 0x000e620008000a00 */
[----:B------:R-:W2:Y:S02]  /*00d0*/  LDCU.64 UR4, c[0x0][0x358] ;  /* 0x00006b00ff0477ac */ /* 0x000ea40008000a00 */
[C---:B0-----:R-:W-:Y:S02]  /*00e0*/  IADD3 R4, P0, PT, R6.reuse, UR8, RZ ;  /* 0x0000000806047c10 */ /* 0x041fe4000ff1e0ff */
[----:B------:R-:W-:Y:S02]  /*00f0*/  IADD3 R2, P1, PT, R6, UR10, RZ ;  /* 0x0000000a06027c10 */ /* 0x000fe4000ff3e0ff */
[----:B------:R-:W-:-:S02]  /*0100*/  IADD3.X R5, PT, PT, R0, UR9, RZ, P0, !PT ;  /* 0x0000000900057c10 */ /* 0x000fc400087fe4ff */
[----:B-1----:R-:W-:-:S03]  /*0110*/  IADD3 R6, P0, PT, R6, UR6, RZ ;  /* 0x0000000606067c10 */ /* 0x002fc6000ff1e0ff */
[----:B--2---:R-:W2:Y:S01]  /*0120*/  LDG.E R4, desc[UR4][R4.64] ;  /* 0x0000000404047981 */ /* 0x004ea2000c1e1900 */
[C---:B------:R-:W-:Y:S02]  /*0130*/  IADD3.X R7, PT, PT, R0.reuse, UR7, RZ, P0, !PT ;  /* 0x0000000700077c10 */ /* 0x040fe400087fe4ff */
[----:B------:R-:W-:-:S04]  /*0140*/  IADD3.X R3, PT, PT, R0, UR11, RZ, P1, !PT ;  /* 0x0000000b00037c10 */ /* 0x000fc80008ffe4ff */
[----:B------:R-:W3:Y:S04]  /*0150*/  LDG.E R7, desc[UR4][R6.64] ;  /* 0x0000000406077981 */ /* 0x000ee8000c1e1900 */
[----:B------:R-:W3:Y:S01]  /*0160*/  LDG.E R9, desc[UR4][R2.64] ;  /* 0x0000000402097981 */ /* 0x000ee2000c1e1900 */
[----:B------:R-:W-:Y:S01]  /*0170*/  IMAD.MOV.U32 R11, RZ, RZ, 0x3f800000 ;  /* 0x3f800000ff0b7424 */ /* 0x000fe200078e00ff */
[----:B--2---:R-:W-:-:S04]  /*0180*/  FSETP.NEU.AND P0, PT, R4, RZ, PT ;  /* 0x000000ff0400720b */ /* 0x004fc80003f0d000 */
[----:B------:R-:W-:-:S04]  /*0190*/  LOP3.LUT R0, R11, 0x80000000, R4, 0xb8, !PT ;  /* 0x800000000b007812 */ /* 0x000fc800078eb804 */
[----:B------:R-:W-:-:S05]  /*01a0*/  FSEL R0, R0, RZ, P0 ;  /* 0x000000ff00007208 */ /* 0x000fca0000000000 */
[----:B---3--:R-:W-:-:S05]  /*01b0*/  FFMA R9, R0, R7, R9 ;  /* 0x0000000700097223 */ /* 0x008fca0000000009 */
[----:B------:R-:W-:Y:S01]  /*01c0*/  STG.E desc[UR4][R2.64], R9 ;  /* 0x0000000902007986 */ /* 0x000fe2000c101904 */
[----:B------:R-:W-:Y:S05]  /*01d0*/  EXIT ;  /* 0x000000000000794d */ /* 0x000fea0003800000 */
.L_x_0:
[----:B------:R-:W-:-:S00]  /*01e0*/  BRA `(.L_x_0) ;  /* 0xfffffffc00fc7947 */ /* 0x000fc0000383ffff */
[----:B------:R-:W-:-:S00]  /*01f0*/  NOP ;  /* 0x0000000000007918 */ /* 0x000fc00000000000 */
        /* <DEDUP_REMOVED lines=8> */
.L_x_2:


//--------------------- .text.abs_forward         --------------------------
	.section	.text.abs_forward,"ax",@progbits
	.align	128
        .global         abs_forward
        .type           abs_forward,@function
        .size           abs_forward,(.L_x_3 - abs_forward)
        .other          abs_forward,@"STO_CUDA_ENTRY STV_DEFAULT"
abs_forward:
.text.abs_forward:
        /* <DEDUP_REMOVED lines=12> */
[----:B------:R-:W1:Y:S03]  /*00c0*/  LDCU.64 UR4, c[0x0][0x358] ;  /* 0x00006b00ff0477ac */ /* 0x000e660008000a00 */
[----:B0-----:R-:W-:-:S04]  /*00d0*/  IADD3 R2, P0, PT, R4, UR8, RZ ;  /* 0x0000000804027c10 */ /* 0x001fc8000ff1e0ff */
[----:B------:R-:W-:-:S05]  /*00e0*/  IADD3.X R3, PT, PT, R0, UR9, RZ, P0, !PT ;  /* 0x0000000900037c10 */ /* 0x000fca00087fe4ff */
[----:B-1----:R-:W2:Y:S01]  /*00f0*/  LDG.E R2, desc[UR4][R2.64] ;  /* 0x0000000402027981 */ /* 0x002ea2000c1e1900 */
[----:B------:R-:W-:-:S04]  /*0100*/  IADD3 R4, P0, PT, R4, UR10, RZ ;  /* 0x0000000a04047c10 */ /* 0x000fc8000ff1e0ff */
[----:B------:R-:W-:Y:S01]  /*0110*/  IADD3.X R5, PT, PT, R0, UR11, RZ, P0, !PT ;  /* 0x0000000b00057c10 */ /* 0x000fe200087fe4ff */
[----:B--2---:R-:W-:-:S05]  /*0120*/  FADD R7, |R2|, -RZ ;  /* 0x800000ff02077221 */ /* 0x004fca0000000200 */
[----:B------:R-:W-:Y:S01]  /*0130*/  STG.E desc[UR4][R4.64], R7 ;  /* 0x0000000704007986 */ /* 0x000fe2000c101904 */
[----:B------:R-:W-:Y:S05]  /*0140*/  EXIT ;  /* 0x000000000000794d */ /* 0x000fea0003800000 */
.L_x_1:
        /* <DEDUP_REMOVED lines=11> */
.L_x_3:


//--------------------- .nv.shared.reserved.0     --------------------------
	.section	.nv.shared.reserved.0,"aw",@nobits
	.weak		__nv_reservedSMEM_offset_0_alias
	.size		__nv_reservedSMEM_offset_0_alias, 0, 64
	.other		__nv_reservedSMEM_offset_0_alias,@"STO_CUDA_RESERVED_SHARED STV_DEFAULT"
__nv_reservedSMEM_offset_0_alias:
	.zero		0
	.zero		64


//--------------------- .nv.constant0.abs_backward --------------------------
	.section	.nv.constant0.abs_backward,"a",@progbits
	.sectionflags	@""
	.align	4
.nv.constant0.abs_backward:
	.zero		936


//--------------------- .nv.constant0.abs_forward --------------------------
	.section	.nv.constant0.abs_forward,"a",@progbits
	.sectionflags	@""
	.align	4
.nv.constant0.abs_forward:
	.zero		928


//--------------------- SYMBOLS --------------------------

	.type		.nv.reservedSmem.offset0,@object
	.size		.nv.reservedSmem.offset0,0x4
